.version 3.1 
.target sm_30
.global .f32 gf;
.global .s32 gs;
.global .u32 gu;
.global .u64 gul;

.entry main {
   .reg .s32 as, bs;
   .reg .u32 au, bu;
   .reg .f32 af, bf;
   .reg .u64 aul, bul;
   .reg .u64 addr;

   // atomic add
   mov.f32 af, 0.0;
   atom.global.add.f32 af, [gf], 3.5;

   atom.global.add.s32 as, [gs], 3;
   atom.global.add.u32 au, [gu], 44;
   atom.global.add.u64 aul, [gul + 8], 1;

   // Bitwise operations
   atom.global.and.b32 au, [gu], au;
   atom.global.or.b32  au, [gu], au;
   atom.global.xor.b32 au, [gu], au;

   // Inc/Dec
   atom.global.inc.u32  au, [gu], 55;
   atom.global.dec.u32  au, [gu], 101;

   // Min/Max
   atom.global.min.u32  au, [gu], 55;
   atom.global.max.s32  as, [gs], 555;

   // exch, swap
   atom.global.cas.b32   au, [gu], au, 444;
   atom.global.exch.b32  au, [gu], au;

   mov.b64 bul, 0;
   atom.global.cas.b64   aul, [gul], aul, bul;
   atom.global.exch.b64  aul, [gul], aul;

   bar.sync 0;
  
   // global atomic ops with extended address 
   ld.global.u64 addr, [gul + 16];
   atom.global.add.s32 as, [addr], as;
   atom.global.cas.b64   aul, [addr], aul, bul;

   st.global.s32 [gs], as;
   st.global.u32 [gu], au;
   st.global.f32 [gf], af;
   st.global.u64 [gul], aul;


   bar.sync 0;

   // Global memory reduction
   // add
   red.global.add.s32  [gs + 8], 44;
   red.global.add.u32  [gu + 16], 66;
   red.global.add.u64  [gul + 64], aul;

   // Bitwise
   red.global.and.b32  [gs], as;
   red.global.xor.b32  [gu], 44;
   red.global.or.b32   [gu], 90;

   // Inc, Dec
   red.global.inc.u32  [gu], 33;
   red.global.dec.u32  [gu], 3;

   // Min, Max
   red.global.min.s32  [gs], 44;
   red.global.max.u32  [gu], 34;

   exit;
}


// ===== COMPILED SASS (sm_100) =====

	.target	sm_100

	.elftype	@"ET_EXEC"


//--------------------- .note.nv.tkinfo           --------------------------
	.section	.note.nv.tkinfo,"",@"SHT_NOTE"
	.sectionflags	@"SHF_NOTE_NV_TKINFO"
	.tkinfo
        /*0018*/ 	.word	0x00000002
        /*0030*/ 	.string	""
        /*0030*/ 	.string	"ptxas"
        /*0030*/ 	.string	"Cuda compilation tools, release 13.0, V13.0.88"
        /*0030*/ 	.string	"Build cuda_13.0.r13.0/compiler.36424714_0"
        /*0030*/ 	.string	"-arch sm_100 "



//--------------------- .note.nv.cuinfo           --------------------------
	.section	.note.nv.cuinfo,"",@"SHT_NOTE"
	.sectionflags	@"SHF_NOTE_NV_CUINFO"
        /*0018*/ 	.short	0x0002
        /*001a*/ 	.short	0x001e
        /*001c*/ 	.short	0x0082
	.zero		2


//--------------------- .nv.info                  --------------------------
	.section	.nv.info,"",@"SHT_CUDA_INFO"
	.align	4


	//----- nvinfo : EIATTR_REGCOUNT
	.align		4
        /*0000*/ 	.byte	0x04, 0x2f
        /*0002*/ 	.short	(.L_5 - .L_4)
	.align		4
.L_4:
        /*0004*/ 	.word	index@(main)
        /*0008*/ 	.word	0x00000020


	//----- nvinfo : EIATTR_FRAME_SIZE
	.align		4
.L_5:
        /*000c*/ 	.byte	0x04, 0x11
        /*000e*/ 	.short	(.L_7 - .L_6)
	.align		4
.L_6:
        /*0010*/ 	.word	index@(main)
        /*0014*/ 	.word	0x00000000


	//----- nvinfo : EIATTR_MIN_STACK_SIZE
	.align		4
.L_7:
        /*0018*/ 	.byte	0x04, 0x12
        /*001a*/ 	.short	(.L_9 - .L_8)
	.align		4
.L_8:
        /*001c*/ 	.word	index@(main)
        /*0020*/ 	.word	0x00000000
.L_9:


//--------------------- .nv.compat                --------------------------
	.section	.nv.compat,"",@"SHT_CUDA_COMPAT_INFO"
	.align	4
        /*0000*/ 	.byte	0x02, 0x09, 0x00, 0x00, 0x02, 0x02, 0x01, 0x00, 0x02, 0x05, 0x05, 0x00, 0x03, 0x07, 0x01, 0x01
        /*0010*/ 	.byte	0x02, 0x03, 0x00, 0x00, 0x02, 0x06, 0x01, 0x00, 0x04, 0x0b, 0x08, 0x00, 0x09, 0x00, 0x00, 0x00
        /*0020*/ 	.byte	0x00, 0x00, 0x00, 0x00


//--------------------- .nv.info.main             --------------------------
	.section	.nv.info.main,"",@"SHT_CUDA_INFO"
	.sectionflags	@""
	.align	4


	//----- nvinfo : EIATTR_CUDA_API_VERSION
	.align		4
        /*0000*/ 	.byte	0x04, 0x37
        /*0002*/ 	.short	(.L_11 - .L_10)
.L_10:
        /*0004*/ 	.word	0x00000082


	//----- nvinfo : EIATTR_SPARSE_MMA_MASK
	.align		4
.L_11:
        /*0008*/ 	.byte	0x03, 0x50
        /*000a*/ 	.short	0x0000


	//----- nvinfo : EIATTR_MAXREG_COUNT
	.align		4
        /*000c*/ 	.byte	0x03, 0x1b
        /*000e*/ 	.short	0x00ff


	//----- nvinfo : EIATTR_NUM_BARRIERS
	.align		4
        /*0010*/ 	.byte	0x02, 0x4c
        /*0012*/ 	.byte	0x01
	.zero		1


	//----- nvinfo : EIATTR_MERCURY_ISA_VERSION
	.align		4
        /*0014*/ 	.byte	0x03, 0x5f
        /*0016*/ 	.short	0x0101


	//----- nvinfo : EIATTR_INT_WARP_WIDE_INSTR_OFFSETS
	.align		4
        /*0018*/ 	.byte	0x04, 0x31
        /*001a*/ 	.short	(.L_13 - .L_12)


	//   ....[0]....
.L_12:
        /*001c*/ 	.word	0x00000020


	//   ....[1]....
        /*0020*/ 	.word	0x000001c0


	//   ....[2]....
        /*0024*/ 	.word	0x00000220


	//   ....[3]....
        /*0028*/ 	.word	0x000002b0


	//   ....[4]....
        /*002c*/ 	.word	0x000002c0


	//   ....[5]....
        /*0030*/ 	.word	0x000003e0


	//   ....[6]....
        /*0034*/ 	.word	0x00000430


	//   ....[7]....
        /*0038*/ 	.word	0x00000460


	//   ....[8]....
        /*003c*/ 	.word	0x00000490


	//   ....[9]....
        /*0040*/ 	.word	0x000004c0


	//   ....[10]....
        /*0044*/ 	.word	0x00000500


	//   ....[11]....
        /*0048*/ 	.word	0x00000510


	//   ....[12]....
        /*004c*/ 	.word	0x00000590


	//   ....[13]....
        /*0050*/ 	.word	0x000005c0


	//   ....[14]....
        /*0054*/ 	.word	0x000005d0


	//   ....[15]....
        /*0058*/ 	.word	0x00000610


	//   ....[16]....
        /*005c*/ 	.word	0x00000620


	//   ....[17]....
        /*0060*/ 	.word	0x00000650


	//----- nvinfo : EIATTR_VRC_CTA_INIT_COUNT
	.align		4
.L_13:
        /*0064*/ 	.byte	0x02, 0x4a
	.zero		1
	.zero		1


	//----- nvinfo : EIATTR_EXIT_INSTR_OFFSETS
	.align		4
        /*0068*/ 	.byte	0x04, 0x1c
        /*006a*/ 	.short	(.L_15 - .L_14)


	//   ....[0]....
.L_14:
        /*006c*/ 	.word	0x00000820


	//----- nvinfo : EIATTR_SW_WAR
	.align		4
.L_15:
        /*0070*/ 	.byte	0x04, 0x36
        /*0072*/ 	.short	(.L_17 - .L_16)
.L_16:
        /*0074*/ 	.word	0x00000008
.L_17:


//--------------------- .nv.callgraph             --------------------------
	.section	.nv.callgraph,"",@"SHT_CUDA_CALLGRAPH"
	.align	4
	.sectionentsize	8
	.align		4
        /*0000*/ 	.word	0x00000000
	.align		4
        /*0004*/ 	.word	0xffffffff
	.align		4
        /*0008*/ 	.word	0x00000000
	.align		4
        /*000c*/ 	.word	0xfffffffe
	.align		4
        /*0010*/ 	.word	0x00000000
	.align		4
        /*0014*/ 	.word	0xfffffffd
	.align		4
        /*0018*/ 	.word	0x00000000
	.align		4
        /*001c*/ 	.word	0xfffffffc


//--------------------- .nv.constant4             --------------------------
	.section	.nv.constant4,"a",@progbits
	.align	8
	.align		8
.nv.constant4:
        /*0000*/ 	.dword	gf
	.align		8
        /*0008*/ 	.dword	gs
	.align		8
        /*0010*/ 	.dword	gu
	.align		8
        /*0018*/ 	.dword	gul


//--------------------- .text.main                --------------------------
	.section	.text.main,"ax",@progbits
	.align	128
.text.main:
        .type           main,@function
        .size           main,(.L_x_2 - main)
        .other          main,@"STO_CUDA_ENTRY STV_DEFAULT"
main:
[----:B------:R-:W-:Y:S01]  /*0000*/  LDC R1, c[0x0][0x37c] ;  /* 0x0000df00ff017b82 */ /* 0x000fe20000000800 */
[----:B------:R-:W0:Y:S01]  /*0010*/  S2R R0, SR_LANEID ;  /* 0x0000000000007919 */ /* 0x000e220000000000 */
[----:B------:R-:W-:-:S06]  /*0020*/  VOTE.ANY R6, PT, PT ;  /* 0x0000000000067806 */ /* 0x000fcc00038e0100 */
[----:B------:R-:W1:Y:S01]  /*0030*/  LDC.64 R12, c[0x4][RZ] ;  /* 0x01000000ff0c7b82 */ /* 0x000e620000000a00 */
[----:B------:R-:W1:Y:S01]  /*0040*/  LDCU.64 UR8, c[0x0][0x358] ;  /* 0x00006b00ff0877ac */ /* 0x000e620008000a00 */
[----:B------:R-:W-:Y:S01]  /*0050*/  IMAD.MOV.U32 R21, RZ, RZ, 0x40600000 ;  /* 0x40600000ff157424 */ /* 0x000fe200078e00ff */
[----:B------:R-:W0:Y:S05]  /*0060*/  FLO.U32 R7, R6 ;  /* 0x0000000600077300 */ /* 0x000e2a00000e0000 */
[----:B------:R-:W2:Y:S08]  /*0070*/  LDC.64 R14, c[0x4][0x8] ;  /* 0x01000200ff0e7b82 */ /* 0x000eb00000000a00 */
[----:B------:R-:W3:Y:S01]  /*0080*/  LDC.64 R16, c[0x4][0x10] ;  /* 0x01000400ff107b82 */ /* 0x000ee20000000a00 */
[----:B------:R-:W4:Y:S01]  /*0090*/  POPC R8, R6 ;  /* 0x0000000600087309 */ /* 0x000f220000000000 */
[----:B------:R-:W3:Y:S01]  /*00a0*/  S2R R9, SR_LTMASK ;  /* 0x0000000000097919 */ /* 0x000ee20000003900 */
[----:B------:R-:W3:Y:S01]  /*00b0*/  LDCU.64 UR6, c[0x4][0x18] ;  /* 0x01000300ff0677ac */ /* 0x000ee20008000a00 */
[----:B-1----:R1:W5:Y:S01]  /*00c0*/  ATOMG.E.ADD.F32.FTZ.RN.STRONG.GPU PT, R21, desc[UR8][R12.64], R21 ;  /* 0x800000150c1579a3 */ /* 0x002362000c1ef308 */
[----:B0-----:R-:W-:Y:S01]  /*00d0*/  ISETP.EQ.U32.AND P0, PT, R7, R0, PT ;  /* 0x000000000700720c */ /* 0x001fe20003f02070 */
[----:B----4-:R-:W-:-:S02]  /*00e0*/  IMAD R3, R8, 0x3, RZ ;  /* 0x0000000308037824 */ /* 0x010fc400078e02ff */
[----:B------:R-:W-:-:S10]  /*00f0*/  IMAD R5, R8, 0x2c, RZ ;  /* 0x0000002c08057824 */ /* 0x000fd400078e02ff */
[----:B--2---:R0:W-:Y:S04]  /*0100*/  @P0 REDG.E.ADD.S32.STRONG.GPU desc[UR8][R14.64], R3 ;  /* 0x000000030e00098e */ /* 0x0041e8000c12e308 */
[----:B---3--:R-:W2:Y:S01]  /*0110*/  @P0 ATOMG.E.ADD.STRONG.GPU PT, R10, desc[UR8][R16.64], R5 ;  /* 0x80000005100a09a8 */ /* 0x008ea200081ef108 */
[----:B------:R-:W-:Y:S01]  /*0120*/  LOP3.LUT R4, R9, R6, RZ, 0xc0, !PT ;  /* 0x0000000609047212 */ /* 0x000fe200078ec0ff */
[----:B------:R-:W-:-:S05]  /*0130*/  UIADD3 UR5, UP0, UPT, UR6, 0x8, URZ ;  /* 0x0000000806057890 */ /* 0x000fca000ff1e0ff */
[----:B------:R-:W3:Y:S01]  /*0140*/  POPC R4, R4 ;  /* 0x0000000400047309 */ /* 0x000ee20000000000 */
[----:B------:R-:W-:Y:S01]  /*0150*/  UIADD3.X UR6, UPT, UPT, URZ, UR7, URZ, UP0, !UPT ;  /* 0x00000007ff067290 */ /* 0x000fe200087fe4ff */
[----:B------:R-:W-:Y:S01]  /*0160*/  IMAD.WIDE.U32 R8, R8, 0x1, RZ ;  /* 0x0000000108087825 */ /* 0x000fe200078e00ff */
[----:B------:R-:W-:-:S03]  /*0170*/  UMOV UR4, URZ ;  /* 0x000000ff00047c82 */ /* 0x000fc60008000000 */
[----:B------:R-:W-:Y:S01]  /*0180*/  IMAD.U32 R2, RZ, RZ, UR5 ;  /* 0x00000005ff027e24 */ /* 0x000fe2000f8e00ff */
[----:B------:R-:W-:Y:S01]  /*0190*/  IADD3 R9, PT, PT, R9, UR4, RZ ;  /* 0x0000000409097c10 */ /* 0x000fe2000fffe0ff */
[----:B0-----:R-:W-:-:S05]  /*01a0*/  IMAD.U32 R3, RZ, RZ, UR6 ;  /* 0x00000006ff037e24 */ /* 0x001fca000f8e00ff */
[----:B------:R-:W4:Y:S04]  /*01b0*/  @P0 ATOMG.E.ADD.64.STRONG.GPU PT, R8, desc[UR8][R2.64], R8 ;  /* 0x80000008020809a8 */ /* 0x000f2800081ef508 */
[----:B--2---:R-:W3:Y:S02]  /*01c0*/  SHFL.IDX PT, R11, R10, R7, 0x1f ;  /* 0x00001f070a0b7589 */ /* 0x004ee400000e0000 */
[----:B---3--:R-:W-:-:S06]  /*01d0*/  IMAD R5, R4, 0x2c, R11 ;  /* 0x0000002c04057824 */ /* 0x008fcc00078e020b */
[----:B------:R-:W2:Y:S04]  /*01e0*/  ATOMG.E.AND.STRONG.GPU PT, R5, desc[UR8][R16.64], R5 ;  /* 0x80000005100579a8 */ /* 0x000ea8000a9ef108 */
[----:B--2---:R-:W2:Y:S01]  /*01f0*/  ATOMG.E.OR.STRONG.GPU PT, R10, desc[UR8][R16.64], R5 ;  /* 0x80000005100a79a8 */ /* 0x004ea2000b1ef108 */
[----:B------:R-:W-:Y:S02]  /*0200*/  HFMA2 R22, -RZ, RZ, 0, 6.020069122314453125e-06 ;  /* 0x00000065ff167431 */ /* 0x000fe400000001ff */
[----:B------:R-:W-:Y:S01]  /*0210*/  IMAD.MOV.U32 R29, RZ, RZ, 0x37 ;  /* 0x00000037ff1d7424 */ /* 0x000fe200078e00ff */
[----:B--2---:R-:W0:Y:S02]  /*0220*/  REDUX.XOR UR4, R10 ;  /* 0x000000000a0473c4 */ /* 0x004e240000008000 */
[----:B0-----:R-:W-:-:S05]  /*0230*/  MOV R27, UR4 ;  /* 0x00000004001b7c02 */ /* 0x001fca0008000f00 */
[----:B------:R-:W-:Y:S04]  /*0240*/  @P0 REDG.E.XOR.STRONG.GPU desc[UR8][R16.64], R27 ;  /* 0x0000001b1000098e */ /* 0x000fe8000f92e108 */
[----:B------:R-:W-:Y:S04]  /*0250*/  REDG.E.INC.STRONG.GPU desc[UR8][R16.64], R29 ;  /* 0x0000001d1000798e */ /* 0x000fe8000d92e108 */
[----:B------:R-:W-:Y:S04]  /*0260*/  REDG.E.DEC.STRONG.GPU desc[UR8][R16.64], R22 ;  /* 0x000000161000798e */ /* 0x000fe8000e12e108 */
[----:B------:R-:W2:Y:S01]  /*0270*/  ATOMG.E.MIN.STRONG.GPU PT, R24, desc[UR8][R16.64], R29 ;  /* 0x8000001d101879a8 */ /* 0x000ea200089ef108 */
[----:B------:R-:W-:Y:S01]  /*0280*/  IMAD.MOV.U32 R20, RZ, RZ, 0x22b ;  /* 0x0000022bff147424 */ /* 0x000fe200078e00ff */
[----:B------:R-:W-:-:S05]  /*0290*/  MOV R25, 0x1bc ;  /* 0x000001bc00197802 */ /* 0x000fca0000000f00 */
[----:B------:R-:W3:Y:S04]  /*02a0*/  ATOMG.E.MAX.S32.STRONG.GPU PT, R20, desc[UR8][R14.64], R20 ;  /* 0x800000140e1479a8 */ /* 0x000ee800091ef308 */
[----:B----4-:R-:W-:Y:S04]  /*02b0*/  SHFL.IDX PT, R10, R8, R7, 0x1f ;  /* 0x00001f07080a7589 */ /* 0x010fe800000e0000 */
[----:B------:R-:W0:Y:S01]  /*02c0*/  SHFL.IDX PT, R11, R9, R7, 0x1f ;  /* 0x00001f07090b7589 */ /* 0x000e2200000e0000 */
[----:B------:R-:W4:Y:S03]  /*02d0*/  LDC.64 R18, c[0x4][0x18] ;  /* 0x01000600ff127b82 */ /* 0x000f260000000a00 */
[----:B--2---:R-:W2:Y:S01]  /*02e0*/  ATOMG.E.CAS.STRONG.GPU PT, R23, [R16], R24, R25 ;  /* 0x00000018101773a9 */ /* 0x004ea200001ee119 */
[----:B0-----:R-:W-:Y:S01]  /*02f0*/  IMAD.WIDE.U32 R4, R4, 0x1, R10 ;  /* 0x0000000104047825 */ /* 0x001fe200078e000a */
[----:B------:R-:W-:-:S03]  /*0300*/  UMOV UR4, URZ ;  /* 0x000000ff00047c82 */ /* 0x000fc60008000000 */
[----:B------:R-:W-:Y:S01]  /*0310*/  VIADD R5, R5, UR4 ;  /* 0x0000000405057c36 */ /* 0x000fe20008000000 */
[----:B------:R-:W-:Y:S02]  /*0320*/  CS2R R10, SRZ ;  /* 0x00000000000a7805 */ /* 0x000fe4000001ff00 */
[----:B------:R-:W-:Y:S01]  /*0330*/  MOV R8, R4 ;  /* 0x0000000400087202 */ /* 0x000fe20000000f00 */
[----:B------:R-:W-:Y:S01]  /*0340*/  IMAD.MOV.U32 R9, RZ, RZ, R5 ;  /* 0x000000ffff097224 */ /* 0x000fe200078e0005 */
[----:B--2---:R1:W5:Y:S04]  /*0350*/  ATOMG.E.EXCH.STRONG.GPU PT, R23, desc[UR8][R16.64], R23 ;  /* 0x80000017101779a8 */ /* 0x004368000c1ef108 */
[----:B----4-:R-:W2:Y:S04]  /*0360*/  ATOMG.E.CAS.64.STRONG.GPU PT, R4, [R18], R8, R10 ;  /* 0x00000008120473a9 */ /* 0x010ea800001ee50a */
[----:B--2---:R1:W5:Y:S01]  /*0370*/  ATOMG.E.EXCH.64.STRONG.GPU PT, R4, desc[UR8][R18.64], R4 ;  /* 0x80000004120479a8 */ /* 0x004362000c1ef508 */
[----:B------:R-:W-:Y:S06]  /*0380*/  BAR.SYNC.DEFER_BLOCKING 0x0 ;  /* 0x0000000000007b1d */ /* 0x000fec0000010000 */
[----:B------:R-:W3:Y:S01]  /*0390*/  LDG.E.64 R24, desc[UR8][R18.64+0x10] ;  /* 0x0000100812187981 */ /* 0x000ee2000c1e1b00 */
[----:B------:R-:W-:-:S02]  /*03a0*/  ISETP.EQ.U32.AND P0, PT, R6, -0x1, PT ;  /* 0xffffffff0600780c */ /* 0x000fc40003f02070 */
[----:B------:R-:W-:-:S11]  /*03b0*/  CS2R R6, SRZ ;  /* 0x0000000000067805 */ /* 0x000fd6000001ff00 */
[----:B---3--:R1:W5:Y:S01]  /*03c0*/  @!P0 ATOMG.E.ADD.S32.STRONG.GPU PT, R27, desc[UR8][R24.64], R20 ;  /* 0x80000014181b89a8 */ /* 0x00836200081ef308 */
[----:B------:R-:W-:Y:S05]  /*03d0*/  @!P0 BRA `(.L_x_0) ;  /* 0x0000000000548947 */ /* 0x000fea0003800000 */
[----:B------:R-:W0:Y:S01]  /*03e0*/  SHFL.UP P0, R9, R20, 0x1, RZ ;  /* 0x0420000014097989 */ /* 0x000e2200000000ff */
[----:B------:R-:W-:Y:S02]  /*03f0*/  MOV R8, R20 ;  /* 0x0000001400087202 */ /* 0x000fe40000000f00 */
[----:B------:R-:W-:Y:S01]  /*0400*/  ISETP.EQ.U32.AND P1, PT, R0, 0x1f, PT ;  /* 0x0000001f0000780c */ /* 0x000fe20003f22070 */
[----:B0-----:R-:W-:-:S05]  /*0410*/  @P0 IMAD.IADD R8, R20, 0x1, R9 ;  /* 0x0000000114080824 */ /* 0x001fca00078e0209 */
[----:B------:R-:W-:-:S05]  /*0420*/  MOV R10, R8 ;  /* 0x00000008000a7202 */ /* 0x000fca0000000f00 */
[----:B------:R-:W0:Y:S02]  /*0430*/  SHFL.UP P0, R9, R10, 0x2, RZ ;  /* 0x044000000a097989 */ /* 0x000e2400000000ff */
[----:B0-----:R-:W-:-:S05]  /*0440*/  @P0 IMAD.IADD R8, R8, 0x1, R9 ;  /* 0x0000000108080824 */ /* 0x001fca00078e0209 */
[----:B------:R-:W-:-:S05]  /*0450*/  MOV R11, R8 ;  /* 0x00000008000b7202 */ /* 0x000fca0000000f00 */
[----:B------:R-:W0:Y:S02]  /*0460*/  SHFL.UP P0, R9, R11, 0x4, RZ ;  /* 0x048000000b097989 */ /* 0x000e2400000000ff */
[----:B0-----:R-:W-:-:S05]  /*0470*/  @P0 IMAD.IADD R8, R8, 0x1, R9 ;  /* 0x0000000108080824 */ /* 0x001fca00078e0209 */
[----:B------:R-:W-:-:S05]  /*0480*/  MOV R22, R8 ;  /* 0x0000000800167202 */ /* 0x000fca0000000f00 */
[----:B------:R-:W0:Y:S02]  /*0490*/  SHFL.UP P0, R9, R22, 0x8, RZ ;  /* 0x0500000016097989 */ /* 0x000e2400000000ff */
[----:B0-----:R-:W-:-:S05]  /*04a0*/  @P0 IMAD.IADD R8, R8, 0x1, R9 ;  /* 0x0000000108080824 */ /* 0x001fca00078e0209 */
[----:B------:R-:W-:-:S06]  /*04b0*/  MOV R9, R8 ;  /* 0x0000000800097202 */ /* 0x000fcc0000000f00 */
[----:B------:R-:W0:Y:S02]  /*04c0*/  SHFL.UP P0, R9, R9, 0x10, RZ ;  /* 0x0600000009097989 */ /* 0x000e2400000000ff */
[----:B0-----:R-:W-:-:S05]  /*04d0*/  @P0 IMAD.IADD R8, R8, 0x1, R9 ;  /* 0x0000000108080824 */ /* 0x001fca00078e0209 */
[----:B------:R-:W-:-:S05]  /*04e0*/  MOV R29, R8 ;  /* 0x00000008001d7202 */ /* 0x000fca0000000f00 */
[----:B------:R-:W2:Y:S04]  /*04f0*/  @P1 ATOMG.E.ADD.S32.STRONG.GPU PT, R8, desc[UR8][R24.64], R29 ;  /* 0x8000001d180819a8 */ /* 0x000ea800081ef308 */
[----:B------:R-:W-:Y:S04]  /*0500*/  SHFL.UP P0, R10, R29, 0x1, RZ ;  /* 0x042000001d0a7989 */ /* 0x000fe800000000ff */
[----:B--2--5:R-:W0:Y:S02]  /*0510*/  SHFL.IDX PT, R27, R8, 0x1f, 0x1f ;  /* 0x03e01f00081b7f89 */ /* 0x024e2400000e0000 */
[----:B0-----:R-:W-:-:S07]  /*0520*/  @P0 IMAD.IADD R27, R27, 0x1, R10 ;  /* 0x000000011b1b0824 */ /* 0x001fce00078e020a */
.L_x_0:
[----:B-----5:R0:W2:Y:S01]  /*0530*/  ATOMG.E.CAS.64.STRONG.GPU PT, R4, [R24], R4, R6 ;  /* 0x00000004180473a9 */ /* 0x0200a200001ee506 */
[----:B------:R-:W3:Y:S01]  /*0540*/  LDCU.64 UR6, c[0x4][0x8] ;  /* 0x01000100ff0677ac */ /* 0x000ee20008000a00 */
[----:B------:R-:W-:Y:S01]  /*0550*/  MOV R9, 0x2c ;  /* 0x0000002c00097802 */ /* 0x000fe20000000f00 */
[----:B------:R-:W-:Y:S01]  /*0560*/  IMAD.MOV.U32 R10, RZ, RZ, 0x5a ;  /* 0x0000005aff0a7424 */ /* 0x000fe200078e00ff */
[----:B------:R-:W-:Y:S01]  /*0570*/  STG.E desc[UR8][R14.64], R27 ;  /* 0x0000001b0e007986 */ /* 0x000fe2000c101908 */
[----:B------:R-:W4:Y:S01]  /*0580*/  LDCU.64 UR4, c[0x4][0x10] ;  /* 0x01000200ff0477ac */ /* 0x000f220008000a00 */
[----:B------:R-:W1:Y:S01]  /*0590*/  REDUX UR12, R27 ;  /* 0x000000001b0c73c4 */ /* 0x000e620000000000 */
[----:B------:R-:W-:Y:S01]  /*05a0*/  MOV R11, 0x22 ;  /* 0x00000022000b7802 */ /* 0x000fe20000000f00 */
[----:B------:R-:W-:Y:S01]  /*05b0*/  STG.E desc[UR8][R16.64], R23 ;  /* 0x0000001710007986 */ /* 0x000fe2000c101908 */
[----:B------:R-:W-:Y:S01]  /*05c0*/  VOTEU.ANY UR10, UPT, PT ;  /* 0x00000000000a7886 */ /* 0x000fe200038e0100 */
[----:B------:R-:W-:Y:S01]  /*05d0*/  CREDUX.MIN.S32 UR14, R9 ;  /* 0x00000000090e72cc */ /* 0x000fe20000008200 */
[----:B------:R-:W-:-:S02]  /*05e0*/  UFLO.U32 UR11, UR10 ;  /* 0x0000000a000b72bd */ /* 0x000fc400080e0000 */
[----:B------:R-:W0:Y:S01]  /*05f0*/  POPC R8, UR10 ;  /* 0x0000000a00087d09 */ /* 0x000e220008000000 */
[----:B------:R1:W-:Y:S01]  /*0600*/  STG.E desc[UR8][R12.64], R21 ;  /* 0x000000150c007986 */ /* 0x0003e2000c101908 */
[----:B------:R1:W-:Y:S01]  /*0610*/  REDUX.XOR UR13, R9 ;  /* 0x00000000090d73c4 */ /* 0x0003e20000008000 */
[----:B------:R-:W-:Y:S02]  /*0620*/  CREDUX.MAX UR15, R11 ;  /* 0x000000000b0f72cc */ /* 0x000fe40000000000 */
[----:B------:R-:W-:Y:S01]  /*0630*/  ISETP.EQ.U32.AND P0, PT, R0, UR11, PT ;  /* 0x0000000b00007c0c */ /* 0x000fe2000bf02070 */
[----:B---3--:R-:W-:-:S04]  /*0640*/  UIADD3 UR6, UP0, UPT, UR6, 0x8, URZ ;  /* 0x0000000806067890 */ /* 0x008fc8000ff1e0ff */
[----:B------:R-:W3:Y:S01]  /*0650*/  REDUX.OR UR10, R10 ;  /* 0x000000000a0a73c4 */ /* 0x000ee20000004000 */
[----:B------:R-:W-:Y:S02]  /*0660*/  UIADD3.X UR7, UPT, UPT, URZ, UR7, URZ, UP0, !UPT ;  /* 0x00000007ff077290 */ /* 0x000fe400087fe4ff */
[----:B----4-:R-:W-:Y:S01]  /*0670*/  UIADD3 UR4, UP0, UPT, UR4, 0x10, URZ ;  /* 0x0000001004047890 */ /* 0x010fe2000ff1e0ff */
[----:B0-----:R-:W-:Y:S02]  /*0680*/  IMAD.U32 R6, RZ, RZ, UR6 ;  /* 0x00000006ff067e24 */ /* 0x001fe4000f8e00ff */
[C---:B------:R-:W-:Y:S01]  /*0690*/  IMAD R11, R8.reuse, 0x2c, RZ ;  /* 0x0000002c080b7824 */ /* 0x040fe200078e02ff */
[----:B------:R-:W-:Y:S01]  /*06a0*/  UIADD3.X UR5, UPT, UPT, URZ, UR5, URZ, UP0, !UPT ;  /* 0x00000005ff057290 */ /* 0x000fe200087fe4ff */
[----:B------:R-:W-:Y:S01]  /*06b0*/  MOV R7, UR7 ;  /* 0x0000000700077c02 */ /* 0x000fe20008000f00 */
[----:B-1----:R-:W-:Y:S02]  /*06c0*/  IMAD R25, R8, 0x42, RZ ;  /* 0x0000004208197824 */ /* 0x002fe400078e02ff */
[----:B------:R-:W-:-:S02]  /*06d0*/  IMAD.U32 R8, RZ, RZ, UR4 ;  /* 0x00000004ff087e24 */ /* 0x000fc4000f8e00ff */
[----:B------:R-:W-:Y:S01]  /*06e0*/  MOV R9, UR5 ;  /* 0x0000000500097c02 */ /* 0x000fe20008000f00 */
[----:B------:R-:W-:Y:S01]  /*06f0*/  IMAD.U32 R13, RZ, RZ, UR12 ;  /* 0x0000000cff0d7e24 */ /* 0x000fe2000f8e00ff */
[----:B------:R-:W-:Y:S01]  /*0700*/  MOV R27, 0x21 ;  /* 0x00000021001b7802 */ /* 0x000fe20000000f00 */
[----:B------:R-:W-:Y:S01]  /*0710*/  IMAD.MOV.U32 R29, RZ, RZ, 0x3 ;  /* 0x00000003ff1d7424 */ /* 0x000fe200078e00ff */
[----:B------:R-:W-:Y:S01]  /*0720*/  MOV R23, UR14 ;  /* 0x0000000e00177c02 */ /* 0x000fe20008000f00 */
[----:B---3--:R-:W-:Y:S01]  /*0730*/  IMAD.U32 R21, RZ, RZ, UR10 ;  /* 0x0000000aff157e24 */ /* 0x008fe2000f8e00ff */
[----:B--2---:R0:W-:Y:S01]  /*0740*/  STG.E.64 desc[UR8][R18.64], R4 ;  /* 0x0000000412007986 */ /* 0x0041e2000c101b08 */
[----:B------:R-:W-:Y:S01]  /*0750*/  BAR.SYNC.DEFER_BLOCKING 0x0 ;  /* 0x0000000000007b1d */ /* 0x000fe20000010000 */
[----:B0-----:R-:W-:-:S05]  /*0760*/  MOV R19, UR13 ;  /* 0x0000000d00137c02 */ /* 0x001fca0008000f00 */
[----:B------:R0:W-:Y:S04]  /*0770*/  @P0 REDG.E.ADD.S32.STRONG.GPU desc[UR8][R6.64], R11 ;  /* 0x0000000b0600098e */ /* 0x0001e8000c12e308 */
[----:B------:R-:W-:Y:S04]  /*0780*/  @P0 REDG.E.ADD.STRONG.GPU desc[UR8][R8.64], R25 ;  /* 0x000000190800098e */ /* 0x000fe8000c12e108 */
[----:B------:R-:W-:Y:S04]  /*0790*/  REDG.E.ADD.64.STRONG.GPU desc[UR8][R2.64+0x38], R4 ;  /* 0x000038040200798e */ /* 0x000fe8000c12e508 */
[----:B------:R-:W-:Y:S01]  /*07a0*/  @P0 REDG.E.AND.STRONG.GPU desc[UR8][R14.64], R13 ;  /* 0x0000000d0e00098e */ /* 0x000fe2000e92e108 */
[----:B0-----:R-:W-:-:S03]  /*07b0*/  IMAD.U32 R7, RZ, RZ, UR15 ;  /* 0x0000000fff077e24 */ /* 0x001fc6000f8e00ff */
[----:B------:R-:W-:Y:S04]  /*07c0*/  @P0 REDG.E.XOR.STRONG.GPU desc[UR8][R16.64], R19 ;  /* 0x000000131000098e */ /* 0x000fe8000f92e108 */
[----:B------:R-:W-:Y:S04]  /*07d0*/  @P0 REDG.E.OR.STRONG.GPU desc[UR8][R16.64], R21 ;  /* 0x000000151000098e */ /* 0x000fe8000f12e108 */
[----:B------:R-:W-:Y:S04]  /*07e0*/  REDG.E.INC.STRONG.GPU desc[UR8][R16.64], R27 ;  /* 0x0000001b1000798e */ /* 0x000fe8000d92e108 */
[----:B------:R-:W-:Y:S04]  /*07f0*/  REDG.E.DEC.STRONG.GPU desc[UR8][R16.64], R29 ;  /* 0x0000001d1000798e */ /* 0x000fe8000e12e108 */
[----:B------:R-:W-:Y:S04]  /*0800*/  @P0 REDG.E.MIN.S32.STRONG.GPU desc[UR8][R14.64], R23 ;  /* 0x000000170e00098e */ /* 0x000fe8000c92e308 */
[----:B------:R-:W-:Y:S01]  /*0810*/  @P0 REDG.E.MAX.STRONG.GPU desc[UR8][R16.64], R7 ;  /* 0x000000071000098e */ /* 0x000fe2000d12e108 */
[----:B------:R-:W-:Y:S05]  /*0820*/  EXIT ;  /* 0x000000000000794d */ /* 0x000fea0003800000 */
.L_x_1:
[----:B------:R-:W-:-:S00]  /*0830*/  BRA `(.L_x_1) ;  /* 0xfffffffc00fc7947 */ /* 0x000fc0000383ffff */
[----:B------:R-:W-:-:S00]  /*0840*/  NOP ;  /* 0x0000000000007918 */ /* 0x000fc00000000000 */
        /* <DEDUP_REMOVED lines=11> */
.L_x_2:


//--------------------- .nv.shared.reserved.0     --------------------------
	.section	.nv.shared.reserved.0,"aw",@nobits
	.weak		__nv_reservedSMEM_offset_0_alias
	.size		__nv_reservedSMEM_offset_0_alias, 0, 64
	.other		__nv_reservedSMEM_offset_0_alias,@"STO_CUDA_RESERVED_SHARED STV_DEFAULT"
__nv_reservedSMEM_offset_0_alias:
	.zero		0
	.zero		64


//--------------------- .nv.global                --------------------------
	.section	.nv.global,"aw",@nobits
	.align	8
.nv.global:
	.type		gul,@object
	.size		gul,(gu - gul)
gul:
	.zero		8
	.type		gu,@object
	.size		gu,(gf - gu)
gu:
	.zero		4
	.type		gf,@object
	.size		gf,(gs - gf)
gf:
	.zero		4
	.type		gs,@object
	.size		gs,(.L_1 - gs)
gs:
	.zero		4
.L_1:


//--------------------- .nv.constant0.main        --------------------------
	.section	.nv.constant0.main,"a",@progbits
	.sectionflags	@""
	.align	4
.nv.constant0.main:
	.zero		896


//--------------------- SYMBOLS --------------------------

	.type		.nv.reservedSmem.offset0,@object
	.size		.nv.reservedSmem.offset0,0x4
